	.headerflags	@"EF_CUDA_TEXMODE_UNIFIED EF_CUDA_64BIT_ADDRESS EF_CUDA_ACCELERATORS EF_CUDA_SM90 EF_CUDA_VIRTUAL_SM(EF_CUDA_SM90)"
	.elftype	@"ET_EXEC"


//--------------------- .nv.info                  --------------------------
	.section	.nv.info,"",@"SHT_CUDA_INFO"
	.align	4


	//----- nvinfo : EIATTR_REGCOUNT
	.align		4
        /*0000*/ 	.byte	0x04, 0x2f
        /*0002*/ 	.short	(.L_1 - .L_0)
	.align		4
.L_0:
        /*0004*/ 	.word	index@(triton_poi_fused_add_3)
        /*0008*/ 	.word	0x0000000c


	//----- nvinfo : EIATTR_MIN_STACK_SIZE
	.align		4
.L_1:
        /*000c*/ 	.byte	0x04, 0x12
        /*000e*/ 	.short	(.L_3 - .L_2)
	.align		4
.L_2:
        /*0010*/ 	.word	index@(triton_poi_fused_add_3)
        /*0014*/ 	.word	0x00000000


	//----- nvinfo : EIATTR_FRAME_SIZE
	.align		4
.L_3:
        /*0018*/ 	.byte	0x04, 0x11
        /*001a*/ 	.short	(.L_5 - .L_4)
	.align		4
.L_4:
        /*001c*/ 	.word	index@(triton_poi_fused_add_3)
        /*0020*/ 	.word	0x00000000


	//----- nvinfo : EIATTR_MIN_STACK_SIZE
	.align		4
.L_5:
        /*0024*/ 	.byte	0x04, 0x12
        /*0026*/ 	.short	(.L_7 - .L_6)
	.align		4
.L_6:
        /*0028*/ 	.word	index@(triton_poi_fused_add_3)
        /*002c*/ 	.word	0x00000000
.L_7:


//--------------------- .nv.info.triton_poi_fused_add_3 --------------------------
	.section	.nv.info.triton_poi_fused_add_3,"",@"SHT_CUDA_INFO"
	.sectionflags	@""
	.align	4


	//----- nvinfo : EIATTR_CUDA_API_VERSION
	.align		4
        /*0000*/ 	.byte	0x04, 0x37
        /*0002*/ 	.short	(.L_9 - .L_8)
.L_8:
        /*0004*/ 	.word	0x0000007c


	//----- nvinfo : EIATTR_KPARAM_INFO
	.align		4
.L_9:
        /*0008*/ 	.byte	0x04, 0x17
        /*000a*/ 	.short	(.L_11 - .L_10)
.L_10:
        /*000c*/ 	.word	0x00000000
        /*0010*/ 	.short	0x0002
        /*0012*/ 	.short	0x0010
        /*0014*/ 	.byte	0x00, 0xf0, 0x11, 0x00


	//----- nvinfo : EIATTR_KPARAM_INFO
	.align		4
.L_11:
        /*0018*/ 	.byte	0x04, 0x17
        /*001a*/ 	.short	(.L_13 - .L_12)
.L_12:
        /*001c*/ 	.word	0x00000000
        /*0020*/ 	.short	0x0001
        /*0022*/ 	.short	0x0008
        /*0024*/ 	.byte	0x00, 0xf4, 0x21, 0x00


	//----- nvinfo : EIATTR_KPARAM_INFO
	.align		4
.L_13:
        /*0028*/ 	.byte	0x04, 0x17
        /*002a*/ 	.short	(.L_15 - .L_14)
.L_14:
        /*002c*/ 	.word	0x00000000
        /*0030*/ 	.short	0x0000
        /*0032*/ 	.short	0x0000
        /*0034*/ 	.byte	0x00, 0xf4, 0x21, 0x00


	//----- nvinfo : EIATTR_SPARSE_MMA_MASK
	.align		4
.L_15:
        /*0038*/ 	.byte	0x03, 0x50
        /*003a*/ 	.short	0x0000


	//----- nvinfo : EIATTR_MAXREG_COUNT
	.align		4
        /*003c*/ 	.byte	0x03, 0x1b
        /*003e*/ 	.short	0x00ff


	//----- nvinfo : EIATTR_EXIT_INSTR_OFFSETS
	.align		4
        /*0040*/ 	.byte	0x04, 0x1c
        /*0042*/ 	.short	(.L_17 - .L_16)


	//   ....[0]....
.L_16:
        /*0044*/ 	.word	0x00000120


	//   ....[1]....
        /*0048*/ 	.word	0x00000140


	//----- nvinfo : EIATTR_REQNTID
	.align		4
.L_17:
        /*004c*/ 	.byte	0x04, 0x10
        /*004e*/ 	.short	(.L_19 - .L_18)
.L_18:
        /*0050*/ 	.word	0x00000080
        /*0054*/ 	.word	0x00000001
        /*0058*/ 	.word	0x00000001


	//----- nvinfo : EIATTR_CBANK_PARAM_SIZE
	.align		4
.L_19:
        /*005c*/ 	.byte	0x03, 0x19
        /*005e*/ 	.short	0x0014


	//----- nvinfo : EIATTR_PARAM_CBANK
	.align		4
        /*0060*/ 	.byte	0x04, 0x0a
        /*0062*/ 	.short	(.L_21 - .L_20)
	.align		4
.L_20:
        /*0064*/ 	.word	index@(.nv.constant0.triton_poi_fused_add_3)
        /*0068*/ 	.short	0x0210
        /*006a*/ 	.short	0x0014


	//----- nvinfo : EIATTR_SW_WAR
	.align		4
.L_21:
        /*006c*/ 	.byte	0x04, 0x36
        /*006e*/ 	.short	(.L_23 - .L_22)
.L_22:
        /*0070*/ 	.word	0x00000008
.L_23:


//--------------------- .nv.callgraph             --------------------------
	.section	.nv.callgraph,"",@"SHT_CUDA_CALLGRAPH"
	.align	4
	.sectionentsize	8
	.align		4
        /*0000*/ 	.word	0x00000000
	.align		4
        /*0004*/ 	.word	0xffffffff
	.align		4
        /*0008*/ 	.word	0x00000000
	.align		4
        /*000c*/ 	.word	0xfffffffe
	.align		4
        /*0010*/ 	.word	0x00000000
	.align		4
        /*0014*/ 	.word	0xfffffffd
	.align		4
        /*0018*/ 	.word	0x00000000
	.align		4
        /*001c*/ 	.word	0xfffffffc


//--------------------- .text.triton_poi_fused_add_3 --------------------------
	.section	.text.triton_poi_fused_add_3,"ax",@progbits
	.align	128
        .global         triton_poi_fused_add_3
        .type           triton_poi_fused_add_3,@function
        .size           triton_poi_fused_add_3,(.L_x_1 - triton_poi_fused_add_3)
        .other          triton_poi_fused_add_3,@"STO_CUDA_ENTRY STV_DEFAULT"
triton_poi_fused_add_3:
.text.triton_poi_fused_add_3:
[----:B------:R-:W0:Y:S02]  /*0000*/  LDC R1, c[0x0][0x28] ;  /* 0x00000a00ff017b82 */ /* 0x000e240000000800 */
[----:B------:R-:W1:Y:S01]  /*0010*/  S2R R0, SR_TID.X ;  /* 0x0000000000007919 */ /* 0x000e620000002100 */
[----:B------:R-:W2:Y:S01]  /*0020*/  LDC.64 R4, c[0x0][0x218] ;  /* 0x00008600ff047b82 */ /* 0x000ea20000000a00 */
[----:B------:R-:W-:Y:S01]  /*0030*/  CS2R R8, SRZ ;  /* 0x0000000000087805 */ /* 0x000fe2000001ff00 */
[----:B------:R-:W-:Y:S01]  /*0040*/  ULDC.64 UR4, c[0x0][0x208] ;  /* 0x0000820000047ab9 */ /* 0x000fe20000000a00 */
[----:B------:R-:W3:Y:S05]  /*0050*/  S2R R7, SR_CTAID.X ;  /* 0x0000000000077919 */ /* 0x000eea0000002500 */
[----:B------:R-:W4:Y:S01]  /*0060*/  LDC.64 R2, c[0x0][0x210] ;  /* 0x00008400ff027b82 */ /* 0x000f220000000a00 */
[----:B-1----:R-:W-:-:S04]  /*0070*/  SHF.L.U32 R0, R0, 0x1, RZ ;  /* 0x0000000100007819 */ /* 0x002fc800000006ff */
[----:B------:R-:W-:-:S04]  /*0080*/  LOP3.LUT R0, R0, 0xfe, RZ, 0xc0, !PT ;  /* 0x000000fe00007812 */ /* 0x000fc800078ec0ff */
[----:B---3--:R-:W-:-:S04]  /*0090*/  LEA R7, R7, R0, 0x8 ;  /* 0x0000000007077211 */ /* 0x008fc800078e40ff */
[C---:B------:R-:W-:Y:S01]  /*00a0*/  ISETP.GE.AND P0, PT, R7.reuse, 0x400, PT ;  /* 0x000004000700780c */ /* 0x040fe20003f06270 */
[----:B--2---:R-:W-:-:S04]  /*00b0*/  IMAD.WIDE R4, R7, 0x4, R4 ;  /* 0x0000000407047825 */ /* 0x004fc800078e0204 */
[----:B----4-:R-:W-:Y:S01]  /*00c0*/  IMAD.WIDE R2, R7, 0x4, R2 ;  /* 0x0000000407027825 */ /* 0x010fe200078e0202 */
[----:B------:R-:W-:-:S07]  /*00d0*/  CS2R R6, SRZ ;  /* 0x0000000000067805 */ /* 0x000fce000001ff00 */
[----:B------:R-:W2:Y:S04]  /*00e0*/  @!P0 LDG.E.64 R8, desc[UR4][R4.64] ;  /* 0x0000000404088981 */ /* 0x000ea8000c1e1b00 */
[----:B------:R-:W2:Y:S02]  /*00f0*/  @!P0 LDG.E.64 R6, desc[UR4][R2.64] ;  /* 0x0000000402068981 */ /* 0x000ea4000c1e1b00 */
[----:B--2---:R-:W-:Y:S01]  /*0100*/  FADD R6, R8, R6 ;  /* 0x0000000608067221 */ /* 0x004fe20000000000 */
[----:B------:R-:W-:Y:S01]  /*0110*/  FADD R7, R9, R7 ;  /* 0x0000000709077221 */ /* 0x000fe20000000000 */
[----:B------:R-:W-:Y:S06]  /*0120*/  @P0 EXIT ;  /* 0x000000000000094d */ /* 0x000fec0003800000 */
[----:B------:R-:W-:Y:S01]  /*0130*/  STG.E.64 desc[UR4][R2.64], R6 ;  /* 0x0000000602007986 */ /* 0x000fe2000c101b04 */
[----:B------:R-:W-:Y:S05]  /*0140*/  EXIT ;  /* 0x000000000000794d */ /* 0x000fea0003800000 */
.L_x_0:
[----:B------:R-:W-:-:S00]  /*0150*/  BRA `(.L_x_0) ;  /* 0xfffffffc00fc7947 */ /* 0x000fc0000383ffff */
[----:B------:R-:W-:-:S00]  /*0160*/  NOP ;  /* 0x0000000000007918 */ /* 0x000fc00000000000 */
        /* <DEDUP_REMOVED lines=9> */
.L_x_1:


//--------------------- .nv.constant0.triton_poi_fused_add_3 --------------------------
	.section	.nv.constant0.triton_poi_fused_add_3,"a",@progbits
	.sectionflags	@""
	.align	4
.nv.constant0.triton_poi_fused_add_3:
	.zero		548
